//
// Generated by NVIDIA NVVM Compiler
//
// Compiler Build ID: CL-36424714
// Cuda compilation tools, release 13.0, V13.0.88
// Based on NVVM 20.0.0
//

.version 9.0
.target sm_100
.address_size 64

	// .globl	_Z14puzzle2DPAR1x1iiPfS_S_

.visible .entry _Z14puzzle2DPAR1x1iiPfS_S_(
	.param .u32 _Z14puzzle2DPAR1x1iiPfS_S__param_0,
	.param .u32 _Z14puzzle2DPAR1x1iiPfS_S__param_1,
	.param .u64 .ptr .align 1 _Z14puzzle2DPAR1x1iiPfS_S__param_2,
	.param .u64 .ptr .align 1 _Z14puzzle2DPAR1x1iiPfS_S__param_3,
	.param .u64 .ptr .align 1 _Z14puzzle2DPAR1x1iiPfS_S__param_4
)
{


	ret;

}
	// .globl	_Z14puzzle2DPARfiliiPfS_S_
.visible .entry _Z14puzzle2DPARfiliiPfS_S_(
	.param .u32 _Z14puzzle2DPARfiliiPfS_S__param_0,
	.param .u32 _Z14puzzle2DPARfiliiPfS_S__param_1,
	.param .u64 .ptr .align 1 _Z14puzzle2DPARfiliiPfS_S__param_2,
	.param .u64 .ptr .align 1 _Z14puzzle2DPARfiliiPfS_S__param_3,
	.param .u64 .ptr .align 1 _Z14puzzle2DPARfiliiPfS_S__param_4
)
{


	ret;

}
	// .globl	_Z14puzzle2DPARcoliiPfS_S_
.visible .entry _Z14puzzle2DPARcoliiPfS_S_(
	.param .u32 _Z14puzzle2DPARcoliiPfS_S__param_0,
	.param .u32 _Z14puzzle2DPARcoliiPfS_S__param_1,
	.param .u64 .ptr .align 1 _Z14puzzle2DPARcoliiPfS_S__param_2,
	.param .u64 .ptr .align 1 _Z14puzzle2DPARcoliiPfS_S__param_3,
	.param .u64 .ptr .align 1 _Z14puzzle2DPARcoliiPfS_S__param_4
)
{


	ret;

}


// ===== COMPILED SASS (sm_100) =====

	.target	sm_100

	.elftype	@"ET_EXEC"


//--------------------- .note.nv.tkinfo           --------------------------
	.section	.note.nv.tkinfo,"",@"SHT_NOTE"
	.sectionflags	@"SHF_NOTE_NV_TKINFO"
	.tkinfo
        /*0018*/ 	.word	0x00000002
        /*0030*/ 	.string	""
        /*0030*/ 	.string	"ptxas"
        /*0030*/ 	.string	"Cuda compilation tools, release 13.0, V13.0.88"
        /*0030*/ 	.string	"Build cuda_13.0.r13.0/compiler.36424714_0"
        /*0030*/ 	.string	"-arch sm_100 -m 64 "



//--------------------- .note.nv.cuinfo           --------------------------
	.section	.note.nv.cuinfo,"",@"SHT_NOTE"
	.sectionflags	@"SHF_NOTE_NV_CUINFO"
        /*0018*/ 	.short	0x0002
        /*001a*/ 	.short	0x0064
        /*001c*/ 	.short	0x0082
	.zero		2


//--------------------- .nv.info                  --------------------------
	.section	.nv.info,"",@"SHT_CUDA_INFO"
	.align	4


	//----- nvinfo : EIATTR_REGCOUNT
	.align		4
        /*0000*/ 	.byte	0x04, 0x2f
        /*0002*/ 	.short	(.L_1 - .L_0)
	.align		4
.L_0:
        /*0004*/ 	.word	index@(_Z14puzzle2DPAR1x1iiPfS_S_)
        /*0008*/ 	.word	0x00000004


	//----- nvinfo : EIATTR_FRAME_SIZE
	.align		4
.L_1:
        /*000c*/ 	.byte	0x04, 0x11
        /*000e*/ 	.short	(.L_3 - .L_2)
	.align		4
.L_2:
        /*0010*/ 	.word	index@(_Z14puzzle2DPAR1x1iiPfS_S_)
        /*0014*/ 	.word	0x00000000


	//----- nvinfo : EIATTR_REGCOUNT
	.align		4
.L_3:
        /*0018*/ 	.byte	0x04, 0x2f
        /*001a*/ 	.short	(.L_5 - .L_4)
	.align		4
.L_4:
        /*001c*/ 	.word	index@(_Z14puzzle2DPARfiliiPfS_S_)
        /*0020*/ 	.word	0x00000004


	//----- nvinfo : EIATTR_FRAME_SIZE
	.align		4
.L_5:
        /*0024*/ 	.byte	0x04, 0x11
        /*0026*/ 	.short	(.L_7 - .L_6)
	.align		4
.L_6:
        /*0028*/ 	.word	index@(_Z14puzzle2DPARfiliiPfS_S_)
        /*002c*/ 	.word	0x00000000


	//----- nvinfo : EIATTR_REGCOUNT
	.align		4
.L_7:
        /*0030*/ 	.byte	0x04, 0x2f
        /*0032*/ 	.short	(.L_9 - .L_8)
	.align		4
.L_8:
        /*0034*/ 	.word	index@(_Z14puzzle2DPARcoliiPfS_S_)
        /*0038*/ 	.word	0x00000004


	//----- nvinfo : EIATTR_FRAME_SIZE
	.align		4
.L_9:
        /*003c*/ 	.byte	0x04, 0x11
        /*003e*/ 	.short	(.L_11 - .L_10)
	.align		4
.L_10:
        /*0040*/ 	.word	index@(_Z14puzzle2DPARcoliiPfS_S_)
        /*0044*/ 	.word	0x00000000


	//----- nvinfo : EIATTR_MIN_STACK_SIZE
	.align		4
.L_11:
        /*0048*/ 	.byte	0x04, 0x12
        /*004a*/ 	.short	(.L_13 - .L_12)
	.align		4
.L_12:
        /*004c*/ 	.word	index@(_Z14puzzle2DPARcoliiPfS_S_)
        /*0050*/ 	.word	0x00000000


	//----- nvinfo : EIATTR_MIN_STACK_SIZE
	.align		4
.L_13:
        /*0054*/ 	.byte	0x04, 0x12
        /*0056*/ 	.short	(.L_15 - .L_14)
	.align		4
.L_14:
        /*0058*/ 	.word	index@(_Z14puzzle2DPARfiliiPfS_S_)
        /*005c*/ 	.word	0x00000000


	//----- nvinfo : EIATTR_MIN_STACK_SIZE
	.align		4
.L_15:
        /*0060*/ 	.byte	0x04, 0x12
        /*0062*/ 	.short	(.L_17 - .L_16)
	.align		4
.L_16:
        /*0064*/ 	.word	index@(_Z14puzzle2DPAR1x1iiPfS_S_)
        /*0068*/ 	.word	0x00000000
.L_17:


//--------------------- .nv.compat                --------------------------
	.section	.nv.compat,"",@"SHT_CUDA_COMPAT_INFO"
	.align	4
        /*0000*/ 	.byte	0x02, 0x09, 0x00, 0x00, 0x02, 0x02, 0x01, 0x00, 0x02, 0x05, 0x05, 0x00, 0x03, 0x07, 0x01, 0x01
        /*0010*/ 	.byte	0x02, 0x03, 0x00, 0x00, 0x02, 0x06, 0x01, 0x00, 0x04, 0x0b, 0x08, 0x00, 0x09, 0x00, 0x00, 0x00
        /*0020*/ 	.byte	0x00, 0x00, 0x00, 0x00


//--------------------- .nv.info._Z14puzzle2DPARcoliiPfS_S_ --------------------------
	.section	.nv.info._Z14puzzle2DPARcoliiPfS_S_,"",@"SHT_CUDA_INFO"
	.sectionflags	@""
	.align	4


	//----- nvinfo : EIATTR_CUDA_API_VERSION
	.align		4
        /*0000*/ 	.byte	0x04, 0x37
        /*0002*/ 	.short	(.L_19 - .L_18)
.L_18:
        /*0004*/ 	.word	0x00000082


	//----- nvinfo : EIATTR_KPARAM_INFO
	.align		4
.L_19:
        /*0008*/ 	.byte	0x04, 0x17
        /*000a*/ 	.short	(.L_21 - .L_20)
.L_20:
        /*000c*/ 	.word	0x00000000
        /*0010*/ 	.short	0x0004
        /*0012*/ 	.short	0x0018
        /*0014*/ 	.byte	0x00, 0xf5, 0x21, 0x00


	//----- nvinfo : EIATTR_KPARAM_INFO
	.align		4
.L_21:
        /*0018*/ 	.byte	0x04, 0x17
        /*001a*/ 	.short	(.L_23 - .L_22)
.L_22:
        /*001c*/ 	.word	0x00000000
        /*0020*/ 	.short	0x0003
        /*0022*/ 	.short	0x0010
        /*0024*/ 	.byte	0x00, 0xf5, 0x21, 0x00


	//----- nvinfo : EIATTR_KPARAM_INFO
	.align		4
.L_23:
        /*0028*/ 	.byte	0x04, 0x17
        /*002a*/ 	.short	(.L_25 - .L_24)
.L_24:
        /*002c*/ 	.word	0x00000000
        /*0030*/ 	.short	0x0002
        /*0032*/ 	.short	0x0008
        /*0034*/ 	.byte	0x00, 0xf5, 0x21, 0x00


	//----- nvinfo : EIATTR_KPARAM_INFO
	.align		4
.L_25:
        /*0038*/ 	.byte	0x04, 0x17
        /*003a*/ 	.short	(.L_27 - .L_26)
.L_26:
        /*003c*/ 	.word	0x00000000
        /*0040*/ 	.short	0x0001
        /*0042*/ 	.short	0x0004
        /*0044*/ 	.byte	0x00, 0xf0, 0x11, 0x00


	//----- nvinfo : EIATTR_KPARAM_INFO
	.align		4
.L_27:
        /*0048*/ 	.byte	0x04, 0x17
        /*004a*/ 	.short	(.L_29 - .L_28)
.L_28:
        /*004c*/ 	.word	0x00000000
        /*0050*/ 	.short	0x0000
        /*0052*/ 	.short	0x0000
        /*0054*/ 	.byte	0x00, 0xf0, 0x11, 0x00


	//----- nvinfo : EIATTR_SPARSE_MMA_MASK
	.align		4
.L_29:
        /*0058*/ 	.byte	0x03, 0x50
        /*005a*/ 	.short	0x0000


	//----- nvinfo : EIATTR_MAXREG_COUNT
	.align		4
        /*005c*/ 	.byte	0x03, 0x1b
        /*005e*/ 	.short	0x00ff


	//----- nvinfo : EIATTR_MERCURY_ISA_VERSION
	.align		4
        /*0060*/ 	.byte	0x03, 0x5f
        /*0062*/ 	.short	0x0101


	//----- nvinfo : EIATTR_VRC_CTA_INIT_COUNT
	.align		4
        /*0064*/ 	.byte	0x02, 0x4a
	.zero		1
	.zero		1


	//----- nvinfo : EIATTR_EXIT_INSTR_OFFSETS
	.align		4
        /*0068*/ 	.byte	0x04, 0x1c
        /*006a*/ 	.short	(.L_31 - .L_30)


	//   ....[0]....
.L_30:
        /*006c*/ 	.word	0x00000010


	//----- nvinfo : EIATTR_CBANK_PARAM_SIZE
	.align		4
.L_31:
        /*0070*/ 	.byte	0x03, 0x19
        /*0072*/ 	.short	0x0020


	//----- nvinfo : EIATTR_PARAM_CBANK
	.align		4
        /*0074*/ 	.byte	0x04, 0x0a
        /*0076*/ 	.short	(.L_33 - .L_32)
	.align		4
.L_32:
        /*0078*/ 	.word	index@(.nv.constant0._Z14puzzle2DPARcoliiPfS_S_)
        /*007c*/ 	.short	0x0380
        /*007e*/ 	.short	0x0020


	//----- nvinfo : EIATTR_SW_WAR
	.align		4
.L_33:
        /*0080*/ 	.byte	0x04, 0x36
        /*0082*/ 	.short	(.L_35 - .L_34)
.L_34:
        /*0084*/ 	.word	0x00000008
.L_35:


//--------------------- .nv.info._Z14puzzle2DPARfiliiPfS_S_ --------------------------
	.section	.nv.info._Z14puzzle2DPARfiliiPfS_S_,"",@"SHT_CUDA_INFO"
	.sectionflags	@""
	.align	4


	//----- nvinfo : EIATTR_CUDA_API_VERSION
	.align		4
        /*0000*/ 	.byte	0x04, 0x37
        /*0002*/ 	.short	(.L_37 - .L_36)
.L_36:
        /*0004*/ 	.word	0x00000082


	//----- nvinfo : EIATTR_KPARAM_INFO
	.align		4
.L_37:
        /*0008*/ 	.byte	0x04, 0x17
        /*000a*/ 	.short	(.L_39 - .L_38)
.L_38:
        /*000c*/ 	.word	0x00000000
        /*0010*/ 	.short	0x0004
        /*0012*/ 	.short	0x0018
        /*0014*/ 	.byte	0x00, 0xf5, 0x21, 0x00


	//----- nvinfo : EIATTR_KPARAM_INFO
	.align		4
.L_39:
        /*0018*/ 	.byte	0x04, 0x17
        /*001a*/ 	.short	(.L_41 - .L_40)
.L_40:
        /*001c*/ 	.word	0x00000000
        /*0020*/ 	.short	0x0003
        /*0022*/ 	.short	0x0010
        /*0024*/ 	.byte	0x00, 0xf5, 0x21, 0x00


	//----- nvinfo : EIATTR_KPARAM_INFO
	.align		4
.L_41:
        /*0028*/ 	.byte	0x04, 0x17
        /*002a*/ 	.short	(.L_43 - .L_42)
.L_42:
        /*002c*/ 	.word	0x00000000
        /*0030*/ 	.short	0x0002
        /*0032*/ 	.short	0x0008
        /*0034*/ 	.byte	0x00, 0xf5, 0x21, 0x00


	//----- nvinfo : EIATTR_KPARAM_INFO
	.align		4
.L_43:
        /*0038*/ 	.byte	0x04, 0x17
        /*003a*/ 	.short	(.L_45 - .L_44)
.L_44:
        /*003c*/ 	.word	0x00000000
        /*0040*/ 	.short	0x0001
        /*0042*/ 	.short	0x0004
        /*0044*/ 	.byte	0x00, 0xf0, 0x11, 0x00


	//----- nvinfo : EIATTR_KPARAM_INFO
	.align		4
.L_45:
        /*0048*/ 	.byte	0x04, 0x17
        /*004a*/ 	.short	(.L_47 - .L_46)
.L_46:
        /*004c*/ 	.word	0x00000000
        /*0050*/ 	.short	0x0000
        /*0052*/ 	.short	0x0000
        /*0054*/ 	.byte	0x00, 0xf0, 0x11, 0x00


	//----- nvinfo : EIATTR_SPARSE_MMA_MASK
	.align		4
.L_47:
        /*0058*/ 	.byte	0x03, 0x50
        /*005a*/ 	.short	0x0000


	//----- nvinfo : EIATTR_MAXREG_COUNT
	.align		4
        /*005c*/ 	.byte	0x03, 0x1b
        /*005e*/ 	.short	0x00ff


	//----- nvinfo : EIATTR_MERCURY_ISA_VERSION
	.align		4
        /*0060*/ 	.byte	0x03, 0x5f
        /*0062*/ 	.short	0x0101


	//----- nvinfo : EIATTR_VRC_CTA_INIT_COUNT
	.align		4
        /*0064*/ 	.byte	0x02, 0x4a
	.zero		1
	.zero		1


	//----- nvinfo : EIATTR_EXIT_INSTR_OFFSETS
	.align		4
        /*0068*/ 	.byte	0x04, 0x1c
        /*006a*/ 	.short	(.L_49 - .L_48)


	//   ....[0]....
.L_48:
        /*006c*/ 	.word	0x00000010


	//----- nvinfo : EIATTR_CBANK_PARAM_SIZE
	.align		4
.L_49:
        /*0070*/ 	.byte	0x03, 0x19
        /*0072*/ 	.short	0x0020


	//----- nvinfo : EIATTR_PARAM_CBANK
	.align		4
        /*0074*/ 	.byte	0x04, 0x0a
        /*0076*/ 	.short	(.L_51 - .L_50)
	.align		4
.L_50:
        /*0078*/ 	.word	index@(.nv.constant0._Z14puzzle2DPARfiliiPfS_S_)
        /*007c*/ 	.short	0x0380
        /*007e*/ 	.short	0x0020


	//----- nvinfo : EIATTR_SW_WAR
	.align		4
.L_51:
        /*0080*/ 	.byte	0x04, 0x36
        /*0082*/ 	.short	(.L_53 - .L_52)
.L_52:
        /*0084*/ 	.word	0x00000008
.L_53:


//--------------------- .nv.info._Z14puzzle2DPAR1x1iiPfS_S_ --------------------------
	.section	.nv.info._Z14puzzle2DPAR1x1iiPfS_S_,"",@"SHT_CUDA_INFO"
	.sectionflags	@""
	.align	4


	//----- nvinfo : EIATTR_CUDA_API_VERSION
	.align		4
        /*0000*/ 	.byte	0x04, 0x37
        /*0002*/ 	.short	(.L_55 - .L_54)
.L_54:
        /*0004*/ 	.word	0x00000082


	//----- nvinfo : EIATTR_KPARAM_INFO
	.align		4
.L_55:
        /*0008*/ 	.byte	0x04, 0x17
        /*000a*/ 	.short	(.L_57 - .L_56)
.L_56:
        /*000c*/ 	.word	0x00000000
        /*0010*/ 	.short	0x0004
        /*0012*/ 	.short	0x0018
        /*0014*/ 	.byte	0x00, 0xf5, 0x21, 0x00


	//----- nvinfo : EIATTR_KPARAM_INFO
	.align		4
.L_57:
        /*0018*/ 	.byte	0x04, 0x17
        /*001a*/ 	.short	(.L_59 - .L_58)
.L_58:
        /*001c*/ 	.word	0x00000000
        /*0020*/ 	.short	0x0003
        /*0022*/ 	.short	0x0010
        /*0024*/ 	.byte	0x00, 0xf5, 0x21, 0x00


	//----- nvinfo : EIATTR_KPARAM_INFO
	.align		4
.L_59:
        /*0028*/ 	.byte	0x04, 0x17
        /*002a*/ 	.short	(.L_61 - .L_60)
.L_60:
        /*002c*/ 	.word	0x00000000
        /*0030*/ 	.short	0x0002
        /*0032*/ 	.short	0x0008
        /*0034*/ 	.byte	0x00, 0xf5, 0x21, 0x00


	//----- nvinfo : EIATTR_KPARAM_INFO
	.align		4
.L_61:
        /*0038*/ 	.byte	0x04, 0x17
        /*003a*/ 	.short	(.L_63 - .L_62)
.L_62:
        /*003c*/ 	.word	0x00000000
        /*0040*/ 	.short	0x0001
        /*0042*/ 	.short	0x0004
        /*0044*/ 	.byte	0x00, 0xf0, 0x11, 0x00


	//----- nvinfo : EIATTR_KPARAM_INFO
	.align		4
.L_63:
        /*0048*/ 	.byte	0x04, 0x17
        /*004a*/ 	.short	(.L_65 - .L_64)
.L_64:
        /*004c*/ 	.word	0x00000000
        /*0050*/ 	.short	0x0000
        /*0052*/ 	.short	0x0000
        /*0054*/ 	.byte	0x00, 0xf0, 0x11, 0x00


	//----- nvinfo : EIATTR_SPARSE_MMA_MASK
	.align		4
.L_65:
        /*0058*/ 	.byte	0x03, 0x50
        /*005a*/ 	.short	0x0000


	//----- nvinfo : EIATTR_MAXREG_COUNT
	.align		4
        /*005c*/ 	.byte	0x03, 0x1b
        /*005e*/ 	.short	0x00ff


	//----- nvinfo : EIATTR_MERCURY_ISA_VERSION
	.align		4
        /*0060*/ 	.byte	0x03, 0x5f
        /*0062*/ 	.short	0x0101


	//----- nvinfo : EIATTR_VRC_CTA_INIT_COUNT
	.align		4
        /*0064*/ 	.byte	0x02, 0x4a
	.zero		1
	.zero		1


	//----- nvinfo : EIATTR_EXIT_INSTR_OFFSETS
	.align		4
        /*0068*/ 	.byte	0x04, 0x1c
        /*006a*/ 	.short	(.L_67 - .L_66)


	//   ....[0]....
.L_66:
        /*006c*/ 	.word	0x00000010


	//----- nvinfo : EIATTR_CBANK_PARAM_SIZE
	.align		4
.L_67:
        /*0070*/ 	.byte	0x03, 0x19
        /*0072*/ 	.short	0x0020


	//----- nvinfo : EIATTR_PARAM_CBANK
	.align		4
        /*0074*/ 	.byte	0x04, 0x0a
        /*0076*/ 	.short	(.L_69 - .L_68)
	.align		4
.L_68:
        /*0078*/ 	.word	index@(.nv.constant0._Z14puzzle2DPAR1x1iiPfS_S_)
        /*007c*/ 	.short	0x0380
        /*007e*/ 	.short	0x0020


	//----- nvinfo : EIATTR_SW_WAR
	.align		4
.L_69:
        /*0080*/ 	.byte	0x04, 0x36
        /*0082*/ 	.short	(.L_71 - .L_70)
.L_70:
        /*0084*/ 	.word	0x00000008
.L_71:


//--------------------- .nv.callgraph             --------------------------
	.section	.nv.callgraph,"",@"SHT_CUDA_CALLGRAPH"
	.align	4
	.sectionentsize	8
	.align		4
        /*0000*/ 	.word	0x00000000
	.align		4
        /*0004*/ 	.word	0xffffffff
	.align		4
        /*0008*/ 	.word	0x00000000
	.align		4
        /*000c*/ 	.word	0xfffffffe
	.align		4
        /*0010*/ 	.word	0x00000000
	.align		4
        /*0014*/ 	.word	0xfffffffd
	.align		4
        /*0018*/ 	.word	0x00000000
	.align		4
        /*001c*/ 	.word	0xfffffffc


//--------------------- .text._Z14puzzle2DPARcoliiPfS_S_ --------------------------
	.section	.text._Z14puzzle2DPARcoliiPfS_S_,"ax",@progbits
	.align	128
        .global         _Z14puzzle2DPARcoliiPfS_S_
        .type           _Z14puzzle2DPARcoliiPfS_S_,@function
        .size           _Z14puzzle2DPARcoliiPfS_S_,(.L_x_3 - _Z14puzzle2DPARcoliiPfS_S_)
        .other          _Z14puzzle2DPARcoliiPfS_S_,@"STO_CUDA_ENTRY STV_DEFAULT"
_Z14puzzle2DPARcoliiPfS_S_:
.text._Z14puzzle2DPARcoliiPfS_S_:
[----:B------:R-:W-:Y:S01]  /*0000*/  LDC R1, c[0x0][0x37c] ;  /* 0x0000df00ff017b82 */ /* 0x000fe20000000800 */
[----:B------:R-:W-:Y:S05]  /*0010*/  EXIT ;  /* 0x000000000000794d */ /* 0x000fea0003800000 */
.L_x_0:
[----:B------:R-:W-:-:S00]  /*0020*/  BRA `(.L_x_0) ;  /* 0xfffffffc00fc7947 */ /* 0x000fc0000383ffff */
[----:B------:R-:W-:-:S00]  /*0030*/  NOP ;  /* 0x0000000000007918 */ /* 0x000fc00000000000 */
        /* <DEDUP_REMOVED lines=12> */
.L_x_3:


//--------------------- .text._Z14puzzle2DPARfiliiPfS_S_ --------------------------
	.section	.text._Z14puzzle2DPARfiliiPfS_S_,"ax",@progbits
	.align	128
        .global         _Z14puzzle2DPARfiliiPfS_S_
        .type           _Z14puzzle2DPARfiliiPfS_S_,@function
        .size           _Z14puzzle2DPARfiliiPfS_S_,(.L_x_4 - _Z14puzzle2DPARfiliiPfS_S_)
        .other          _Z14puzzle2DPARfiliiPfS_S_,@"STO_CUDA_ENTRY STV_DEFAULT"
_Z14puzzle2DPARfiliiPfS_S_:
.text._Z14puzzle2DPARfiliiPfS_S_:
[----:B------:R-:W-:Y:S01]  /*0000*/  LDC R1, c[0x0][0x37c] ;  /* 0x0000df00ff017b82 */ /* 0x000fe20000000800 */
[----:B------:R-:W-:Y:S05]  /*0010*/  EXIT ;  /* 0x000000000000794d */ /* 0x000fea0003800000 */
.L_x_1:
        /* <DEDUP_REMOVED lines=14> */
.L_x_4:


//--------------------- .text._Z14puzzle2DPAR1x1iiPfS_S_ --------------------------
	.section	.text._Z14puzzle2DPAR1x1iiPfS_S_,"ax",@progbits
	.align	128
        .global         _Z14puzzle2DPAR1x1iiPfS_S_
        .type           _Z14puzzle2DPAR1x1iiPfS_S_,@function
        .size           _Z14puzzle2DPAR1x1iiPfS_S_,(.L_x_5 - _Z14puzzle2DPAR1x1iiPfS_S_)
        .other          _Z14puzzle2DPAR1x1iiPfS_S_,@"STO_CUDA_ENTRY STV_DEFAULT"
_Z14puzzle2DPAR1x1iiPfS_S_:
.text._Z14puzzle2DPAR1x1iiPfS_S_:
[----:B------:R-:W-:Y:S01]  /*0000*/  LDC R1, c[0x0][0x37c] ;  /* 0x0000df00ff017b82 */ /* 0x000fe20000000800 */
[----:B------:R-:W-:Y:S05]  /*0010*/  EXIT ;  /* 0x000000000000794d */ /* 0x000fea0003800000 */
.L_x_2:
        /* <DEDUP_REMOVED lines=14> */
.L_x_5:


//--------------------- .nv.shared.reserved.0     --------------------------
	.section	.nv.shared.reserved.0,"aw",@nobits
	.weak		__nv_reservedSMEM_offset_0_alias
	.size		__nv_reservedSMEM_offset_0_alias, 0, 64
	.other		__nv_reservedSMEM_offset_0_alias,@"STO_CUDA_RESERVED_SHARED STV_DEFAULT"
__nv_reservedSMEM_offset_0_alias:
	.zero		0
	.zero		64


//--------------------- .nv.constant0._Z14puzzle2DPARcoliiPfS_S_ --------------------------
	.section	.nv.constant0._Z14puzzle2DPARcoliiPfS_S_,"a",@progbits
	.sectionflags	@""
	.align	4
.nv.constant0._Z14puzzle2DPARcoliiPfS_S_:
	.zero		928


//--------------------- .nv.constant0._Z14puzzle2DPARfiliiPfS_S_ --------------------------
	.section	.nv.constant0._Z14puzzle2DPARfiliiPfS_S_,"a",@progbits
	.sectionflags	@""
	.align	4
.nv.constant0._Z14puzzle2DPARfiliiPfS_S_:
	.zero		928


//--------------------- .nv.constant0._Z14puzzle2DPAR1x1iiPfS_S_ --------------------------
	.section	.nv.constant0._Z14puzzle2DPAR1x1iiPfS_S_,"a",@progbits
	.sectionflags	@""
	.align	4
.nv.constant0._Z14puzzle2DPAR1x1iiPfS_S_:
	.zero		928


//--------------------- SYMBOLS --------------------------

	.type		.nv.reservedSmem.offset0,@object
	.size		.nv.reservedSmem.offset0,0x4
